//
// Generated by NVIDIA NVVM Compiler
//
// Compiler Build ID: CL-36424714
// Cuda compilation tools, release 13.0, V13.0.88
// Based on NVVM 20.0.0
//

.version 9.0
.target sm_100
.address_size 64

	// .globl	_Z10randomWalkPcPi

.visible .entry _Z10randomWalkPcPi(
	.param .u64 .ptr .align 1 _Z10randomWalkPcPi_param_0,
	.param .u64 .ptr .align 1 _Z10randomWalkPcPi_param_1
)
{
	.reg .pred 	%p<7>;
	.reg .b32 	%r<24>;
	.reg .b32 	%f<7>;
	.reg .b64 	%rd<24>;

	ld.param.u64 	%rd1, [_Z10randomWalkPcPi_param_0];
	ld.param.u64 	%rd2, [_Z10randomWalkPcPi_param_1];
	mov.u32 	%r1, %ctaid.x;
	mov.u32 	%r2, %ntid.x;
	mov.u32 	%r3, %tid.x;
	mad.lo.s32 	%r4, %r1, %r2, %r3;
	shl.b32 	%r5, %r4, 21;
	cvt.s64.s32 	%rd3, %r5;
	cvta.to.global.u64 	%rd4, %rd2;
	cvta.to.global.u64 	%rd5, %rd1;
	ld.global.u32 	%r6, [%rd4];
	shl.b32 	%r7, %r6, 12;
	cvt.s64.s32 	%rd6, %r7;
	add.s64 	%rd7, %rd6, %rd3;
	add.s64 	%rd8, %rd5, %rd7;
	ld.global.f32 	%f1, [%rd8+4];
	setp.gt.f32 	%p1, %f1, 0f3F000000;
	selp.u32 	%r8, 1, 0, %p1;
	st.global.u32 	[%rd8+8], %r8;
	ld.global.u32 	%r9, [%rd4+4];
	shl.b32 	%r10, %r9, 12;
	cvt.s64.s32 	%rd9, %r10;
	add.s64 	%rd10, %rd9, %rd3;
	add.s64 	%rd11, %rd5, %rd10;
	ld.global.f32 	%f2, [%rd11+4];
	setp.gt.f32 	%p2, %f2, 0f3F000000;
	selp.u32 	%r11, 1, 0, %p2;
	st.global.u32 	[%rd11+8], %r11;
	ld.global.u32 	%r12, [%rd4+8];
	shl.b32 	%r13, %r12, 12;
	cvt.s64.s32 	%rd12, %r13;
	add.s64 	%rd13, %rd12, %rd3;
	add.s64 	%rd14, %rd5, %rd13;
	ld.global.f32 	%f3, [%rd14+4];
	setp.gt.f32 	%p3, %f3, 0f3F000000;
	selp.u32 	%r14, 1, 0, %p3;
	st.global.u32 	[%rd14+8], %r14;
	ld.global.u32 	%r15, [%rd4+12];
	shl.b32 	%r16, %r15, 12;
	cvt.s64.s32 	%rd15, %r16;
	add.s64 	%rd16, %rd15, %rd3;
	add.s64 	%rd17, %rd5, %rd16;
	ld.global.f32 	%f4, [%rd17+4];
	setp.gt.f32 	%p4, %f4, 0f3F000000;
	selp.u32 	%r17, 1, 0, %p4;
	st.global.u32 	[%rd17+8], %r17;
	ld.global.u32 	%r18, [%rd4+16];
	shl.b32 	%r19, %r18, 12;
	cvt.s64.s32 	%rd18, %r19;
	add.s64 	%rd19, %rd18, %rd3;
	add.s64 	%rd20, %rd5, %rd19;
	ld.global.f32 	%f5, [%rd20+4];
	setp.gt.f32 	%p5, %f5, 0f3F000000;
	selp.u32 	%r20, 1, 0, %p5;
	st.global.u32 	[%rd20+8], %r20;
	ld.global.u32 	%r21, [%rd4+20];
	shl.b32 	%r22, %r21, 12;
	cvt.s64.s32 	%rd21, %r22;
	add.s64 	%rd22, %rd21, %rd3;
	add.s64 	%rd23, %rd5, %rd22;
	ld.global.f32 	%f6, [%rd23+4];
	setp.gt.f32 	%p6, %f6, 0f3F000000;
	selp.u32 	%r23, 1, 0, %p6;
	st.global.u32 	[%rd23+8], %r23;
	ret;

}


// ===== COMPILED SASS (sm_100) =====

	.target	sm_100

	.elftype	@"ET_EXEC"


//--------------------- .note.nv.tkinfo           --------------------------
	.section	.note.nv.tkinfo,"",@"SHT_NOTE"
	.sectionflags	@"SHF_NOTE_NV_TKINFO"
	.tkinfo
        /*0018*/ 	.word	0x00000002
        /*0030*/ 	.string	""
        /*0030*/ 	.string	"ptxas"
        /*0030*/ 	.string	"Cuda compilation tools, release 13.0, V13.0.88"
        /*0030*/ 	.string	"Build cuda_13.0.r13.0/compiler.36424714_0"
        /*0030*/ 	.string	"-arch sm_100 -m 64 "



//--------------------- .note.nv.cuinfo           --------------------------
	.section	.note.nv.cuinfo,"",@"SHT_NOTE"
	.sectionflags	@"SHF_NOTE_NV_CUINFO"
        /*0018*/ 	.short	0x0002
        /*001a*/ 	.short	0x0064
        /*001c*/ 	.short	0x0082
	.zero		2


//--------------------- .nv.info                  --------------------------
	.section	.nv.info,"",@"SHT_CUDA_INFO"
	.align	4


	//----- nvinfo : EIATTR_REGCOUNT
	.align		4
        /*0000*/ 	.byte	0x04, 0x2f
        /*0002*/ 	.short	(.L_1 - .L_0)
	.align		4
.L_0:
        /*0004*/ 	.word	index@(_Z10randomWalkPcPi)
        /*0008*/ 	.word	0x00000010


	//----- nvinfo : EIATTR_FRAME_SIZE
	.align		4
.L_1:
        /*000c*/ 	.byte	0x04, 0x11
        /*000e*/ 	.short	(.L_3 - .L_2)
	.align		4
.L_2:
        /*0010*/ 	.word	index@(_Z10randomWalkPcPi)
        /*0014*/ 	.word	0x00000000


	//----- nvinfo : EIATTR_MIN_STACK_SIZE
	.align		4
.L_3:
        /*0018*/ 	.byte	0x04, 0x12
        /*001a*/ 	.short	(.L_5 - .L_4)
	.align		4
.L_4:
        /*001c*/ 	.word	index@(_Z10randomWalkPcPi)
        /*0020*/ 	.word	0x00000000
.L_5:


//--------------------- .nv.compat                --------------------------
	.section	.nv.compat,"",@"SHT_CUDA_COMPAT_INFO"
	.align	4
        /*0000*/ 	.byte	0x02, 0x09, 0x00, 0x00, 0x02, 0x02, 0x01, 0x00, 0x02, 0x05, 0x05, 0x00, 0x03, 0x07, 0x01, 0x01
        /*0010*/ 	.byte	0x02, 0x03, 0x00, 0x00, 0x02, 0x06, 0x01, 0x00, 0x04, 0x0b, 0x08, 0x00, 0x01, 0x00, 0x00, 0x00
        /*0020*/ 	.byte	0x00, 0x00, 0x00, 0x00


//--------------------- .nv.info._Z10randomWalkPcPi --------------------------
	.section	.nv.info._Z10randomWalkPcPi,"",@"SHT_CUDA_INFO"
	.sectionflags	@""
	.align	4


	//----- nvinfo : EIATTR_CUDA_API_VERSION
	.align		4
        /*0000*/ 	.byte	0x04, 0x37
        /*0002*/ 	.short	(.L_7 - .L_6)
.L_6:
        /*0004*/ 	.word	0x00000082


	//----- nvinfo : EIATTR_KPARAM_INFO
	.align		4
.L_7:
        /*0008*/ 	.byte	0x04, 0x17
        /*000a*/ 	.short	(.L_9 - .L_8)
.L_8:
        /*000c*/ 	.word	0x00000000
        /*0010*/ 	.short	0x0001
        /*0012*/ 	.short	0x0008
        /*0014*/ 	.byte	0x00, 0xf5, 0x21, 0x00


	//----- nvinfo : EIATTR_KPARAM_INFO
	.align		4
.L_9:
        /*0018*/ 	.byte	0x04, 0x17
        /*001a*/ 	.short	(.L_11 - .L_10)
.L_10:
        /*001c*/ 	.word	0x00000000
        /*0020*/ 	.short	0x0000
        /*0022*/ 	.short	0x0000
        /*0024*/ 	.byte	0x00, 0xf5, 0x21, 0x00


	//----- nvinfo : EIATTR_SPARSE_MMA_MASK
	.align		4
.L_11:
        /*0028*/ 	.byte	0x03, 0x50
        /*002a*/ 	.short	0x0000


	//----- nvinfo : EIATTR_MAXREG_COUNT
	.align		4
        /*002c*/ 	.byte	0x03, 0x1b
        /*002e*/ 	.short	0x00ff


	//----- nvinfo : EIATTR_MERCURY_ISA_VERSION
	.align		4
        /*0030*/ 	.byte	0x03, 0x5f
        /*0032*/ 	.short	0x0101


	//----- nvinfo : EIATTR_VRC_CTA_INIT_COUNT
	.align		4
        /*0034*/ 	.byte	0x02, 0x4a
	.zero		1
	.zero		1


	//----- nvinfo : EIATTR_EXIT_INSTR_OFFSETS
	.align		4
        /*0038*/ 	.byte	0x04, 0x1c
        /*003a*/ 	.short	(.L_13 - .L_12)


	//   ....[0]....
.L_12:
        /*003c*/ 	.word	0x00000400


	//----- nvinfo : EIATTR_CBANK_PARAM_SIZE
	.align		4
.L_13:
        /*0040*/ 	.byte	0x03, 0x19
        /*0042*/ 	.short	0x0010


	//----- nvinfo : EIATTR_PARAM_CBANK
	.align		4
        /*0044*/ 	.byte	0x04, 0x0a
        /*0046*/ 	.short	(.L_15 - .L_14)
	.align		4
.L_14:
        /*0048*/ 	.word	index@(.nv.constant0._Z10randomWalkPcPi)
        /*004c*/ 	.short	0x0380
        /*004e*/ 	.short	0x0010


	//----- nvinfo : EIATTR_SW_WAR
	.align		4
.L_15:
        /*0050*/ 	.byte	0x04, 0x36
        /*0052*/ 	.short	(.L_17 - .L_16)
.L_16:
        /*0054*/ 	.word	0x00000008
.L_17:


//--------------------- .nv.callgraph             --------------------------
	.section	.nv.callgraph,"",@"SHT_CUDA_CALLGRAPH"
	.align	4
	.sectionentsize	8
	.align		4
        /*0000*/ 	.word	0x00000000
	.align		4
        /*0004*/ 	.word	0xffffffff
	.align		4
        /*0008*/ 	.word	0x00000000
	.align		4
        /*000c*/ 	.word	0xfffffffe
	.align		4
        /*0010*/ 	.word	0x00000000
	.align		4
        /*0014*/ 	.word	0xfffffffd
	.align		4
        /*0018*/ 	.word	0x00000000
	.align		4
        /*001c*/ 	.word	0xfffffffc


//--------------------- .text._Z10randomWalkPcPi  --------------------------
	.section	.text._Z10randomWalkPcPi,"ax",@progbits
	.align	128
        .global         _Z10randomWalkPcPi
        .type           _Z10randomWalkPcPi,@function
        .size           _Z10randomWalkPcPi,(.L_x_1 - _Z10randomWalkPcPi)
        .other          _Z10randomWalkPcPi,@"STO_CUDA_ENTRY STV_DEFAULT"
_Z10randomWalkPcPi:
.text._Z10randomWalkPcPi:
[----:B------:R-:W-:Y:S08]  /*0000*/  LDC R1, c[0x0][0x37c] ;  /* 0x0000df00ff017b82 */ /* 0x000ff00000000800 */
[----:B------:R-:W0:Y:S01]  /*0010*/  LDC.64 R2, c[0x0][0x388] ;  /* 0x0000e200ff027b82 */ /* 0x000e220000000a00 */
[----:B------:R-:W0:Y:S01]  /*0020*/  LDCU.64 UR4, c[0x0][0x358] ;  /* 0x00006b00ff0477ac */ /* 0x000e220008000a00 */
[----:B------:R-:W1:Y:S01]  /*0030*/  S2R R5, SR_TID.X ;  /* 0x0000000000057919 */ /* 0x000e620000002100 */
[----:B------:R-:W2:Y:S01]  /*0040*/  LDCU.64 UR8, c[0x0][0x380] ;  /* 0x00007000ff0877ac */ /* 0x000ea20008000a00 */
[----:B0-----:R-:W3:Y:S04]  /*0050*/  LDG.E R0, desc[UR4][R2.64] ;  /* 0x0000000402007981 */ /* 0x001ee8000c1e1900 */
[----:B------:R-:W1:Y:S08]  /*0060*/  S2UR UR6, SR_CTAID.X ;  /* 0x00000000000679c3 */ /* 0x000e700000002500 */
[----:B------:R-:W1:Y:S02]  /*0070*/  LDC R4, c[0x0][0x360] ;  /* 0x0000d800ff047b82 */ /* 0x000e640000000800 */
[----:B-1----:R-:W-:-:S04]  /*0080*/  IMAD R4, R4, UR6, R5 ;  /* 0x0000000604047c24 */ /* 0x002fc8000f8e0205 */
[----:B------:R-:W-:Y:S02]  /*0090*/  IMAD.SHL.U32 R4, R4, 0x200000, RZ ;  /* 0x0020000004047824 */ /* 0x000fe400078e00ff */
[----:B---3--:R-:W-:-:S03]  /*00a0*/  IMAD.SHL.U32 R7, R0, 0x1000, RZ ;  /* 0x0000100000077824 */ /* 0x008fc600078e00ff */
[--C-:B------:R-:W-:Y:S02]  /*00b0*/  SHF.R.S32.HI R0, RZ, 0x1f, R4.reuse ;  /* 0x0000001fff007819 */ /* 0x100fe40000011404 */
[----:B------:R-:W-:Y:S02]  /*00c0*/  SHF.R.S32.HI R5, RZ, 0x1f, R7 ;  /* 0x0000001fff057819 */ /* 0x000fe40000011407 */
[----:B--2---:R-:W-:-:S04]  /*00d0*/  IADD3 R6, P0, P1, R7, UR8, R4 ;  /* 0x0000000807067c10 */ /* 0x004fc8000f91e004 */
[----:B------:R-:W-:-:S05]  /*00e0*/  IADD3.X R7, PT, PT, R5, UR9, R0, P0, P1 ;  /* 0x0000000905077c10 */ /* 0x000fca00087e2400 */
[----:B------:R-:W2:Y:S02]  /*00f0*/  LDG.E R5, desc[UR4][R6.64+0x4] ;  /* 0x0000040406057981 */ /* 0x000ea4000c1e1900 */
[----:B--2---:R-:W-:-:S04]  /*0100*/  FSETP.GT.AND P0, PT, R5, 0.5, PT ;  /* 0x3f0000000500780b */ /* 0x004fc80003f04000 */
[----:B------:R-:W-:-:S05]  /*0110*/  SEL R5, RZ, 0x1, !P0 ;  /* 0x00000001ff057807 */ /* 0x000fca0004000000 */
[----:B------:R0:W-:Y:S04]  /*0120*/  STG.E desc[UR4][R6.64+0x8], R5 ;  /* 0x0000080506007986 */ /* 0x0001e8000c101904 */
[----:B------:R-:W2:Y:S02]  /*0130*/  LDG.E R8, desc[UR4][R2.64+0x4] ;  /* 0x0000040402087981 */ /* 0x000ea4000c1e1900 */
[----:B--2---:R-:W-:-:S05]  /*0140*/  IMAD.SHL.U32 R9, R8, 0x1000, RZ ;  /* 0x0000100008097824 */ /* 0x004fca00078e00ff */
[----:B------:R-:W-:Y:S02]  /*0150*/  SHF.R.S32.HI R11, RZ, 0x1f, R9 ;  /* 0x0000001fff0b7819 */ /* 0x000fe40000011409 */
[----:B------:R-:W-:-:S04]  /*0160*/  IADD3 R8, P0, P1, R9, UR8, R4 ;  /* 0x0000000809087c10 */ /* 0x000fc8000f91e004 */
[----:B------:R-:W-:-:S05]  /*0170*/  IADD3.X R9, PT, PT, R11, UR9, R0, P0, P1 ;  /* 0x000000090b097c10 */ /* 0x000fca00087e2400 */
[----:B------:R-:W2:Y:S02]  /*0180*/  LDG.E R10, desc[UR4][R8.64+0x4] ;  /* 0x00000404080a7981 */ /* 0x000ea4000c1e1900 */
[----:B--2---:R-:W-:-:S04]  /*0190*/  FSETP.GT.AND P0, PT, R10, 0.5, PT ;  /* 0x3f0000000a00780b */ /* 0x004fc80003f04000 */
[----:B------:R-:W-:-:S05]  /*01a0*/  SEL R11, RZ, 0x1, !P0 ;  /* 0x00000001ff0b7807 */ /* 0x000fca0004000000 */
[----:B------:R1:W-:Y:S04]  /*01b0*/  STG.E desc[UR4][R8.64+0x8], R11 ;  /* 0x0000080b08007986 */ /* 0x0003e8000c101904 */
[----:B------:R-:W0:Y:S02]  /*01c0*/  LDG.E R10, desc[UR4][R2.64+0x8] ;  /* 0x00000804020a7981 */ /* 0x000e24000c1e1900 */
[----:B0-----:R-:W-:-:S05]  /*01d0*/  IMAD.SHL.U32 R7, R10, 0x1000, RZ ;  /* 0x000010000a077824 */ /* 0x001fca00078e00ff */
[----:B------:R-:W-:Y:S02]  /*01e0*/  SHF.R.S32.HI R5, RZ, 0x1f, R7 ;  /* 0x0000001fff057819 */ /* 0x000fe40000011407 */
[----:B------:R-:W-:-:S04]  /*01f0*/  IADD3 R6, P0, P1, R7, UR8, R4 ;  /* 0x0000000807067c10 */ /* 0x000fc8000f91e004 */
[----:B------:R-:W-:-:S05]  /*0200*/  IADD3.X R7, PT, PT, R5, UR9, R0, P0, P1 ;  /* 0x0000000905077c10 */ /* 0x000fca00087e2400 */
[----:B------:R-:W2:Y:S02]  /*0210*/  LDG.E R5, desc[UR4][R6.64+0x4] ;  /* 0x0000040406057981 */ /* 0x000ea4000c1e1900 */
[----:B--2---:R-:W-:-:S04]  /*0220*/  FSETP.GT.AND P0, PT, R5, 0.5, PT ;  /* 0x3f0000000500780b */ /* 0x004fc80003f04000 */
[----:B------:R-:W-:-:S05]  /*0230*/  SEL R5, RZ, 0x1, !P0 ;  /* 0x00000001ff057807 */ /* 0x000fca0004000000 */
[----:B------:R0:W-:Y:S04]  /*0240*/  STG.E desc[UR4][R6.64+0x8], R5 ;  /* 0x0000080506007986 */ /* 0x0001e8000c101904 */
[----:B------:R-:W1:Y:S02]  /*0250*/  LDG.E R10, desc[UR4][R2.64+0xc] ;  /* 0x00000c04020a7981 */ /* 0x000e64000c1e1900 */
[----:B-1----:R-:W-:-:S05]  /*0260*/  IMAD.SHL.U32 R9, R10, 0x1000, RZ ;  /* 0x000010000a097824 */ /* 0x002fca00078e00ff */
        /* <DEDUP_REMOVED lines=15> */
[----:B------:R-:W-:Y:S04]  /*0360*/  STG.E desc[UR4][R6.64+0x8], R13 ;  /* 0x0000080d06007986 */ /* 0x000fe8000c101904 */
[----:B------:R-:W2:Y:S02]  /*0370*/  LDG.E R5, desc[UR4][R2.64+0x14] ;  /* 0x0000140402057981 */ /* 0x000ea4000c1e1900 */
[----:B--2---:R-:W-:-:S05]  /*0380*/  IMAD.SHL.U32 R5, R5, 0x1000, RZ ;  /* 0x0000100005057824 */ /* 0x004fca00078e00ff */
[----:B------:R-:W-:Y:S02]  /*0390*/  IADD3 R4, P0, P1, R5, UR8, R4 ;  /* 0x0000000805047c10 */ /* 0x000fe4000f91e004 */
[----:B------:R-:W-:-:S04]  /*03a0*/  SHF.R.S32.HI R5, RZ, 0x1f, R5 ;  /* 0x0000001fff057819 */ /* 0x000fc80000011405 */
[----:B------:R-:W-:-:S05]  /*03b0*/  IADD3.X R5, PT, PT, R5, UR9, R0, P0, P1 ;  /* 0x0000000905057c10 */ /* 0x000fca00087e2400 */
[----:B------:R-:W2:Y:S02]  /*03c0*/  LDG.E R0, desc[UR4][R4.64+0x4] ;  /* 0x0000040404007981 */ /* 0x000ea4000c1e1900 */
[----:B--2---:R-:W-:-:S04]  /*03d0*/  FSETP.GT.AND P0, PT, R0, 0.5, PT ;  /* 0x3f0000000000780b */ /* 0x004fc80003f04000 */
[----:B-1----:R-:W-:-:S05]  /*03e0*/  SEL R9, RZ, 0x1, !P0 ;  /* 0x00000001ff097807 */ /* 0x002fca0004000000 */
[----:B------:R-:W-:Y:S01]  /*03f0*/  STG.E desc[UR4][R4.64+0x8], R9 ;  /* 0x0000080904007986 */ /* 0x000fe2000c101904 */
[----:B------:R-:W-:Y:S05]  /*0400*/  EXIT ;  /* 0x000000000000794d */ /* 0x000fea0003800000 */
.L_x_0:
[----:B------:R-:W-:-:S00]  /*0410*/  BRA `(.L_x_0) ;  /* 0xfffffffc00fc7947 */ /* 0x000fc0000383ffff */
[----:B------:R-:W-:-:S00]  /*0420*/  NOP ;  /* 0x0000000000007918 */ /* 0x000fc00000000000 */
        /* <DEDUP_REMOVED lines=13> */
.L_x_1:


//--------------------- .nv.shared.reserved.0     --------------------------
	.section	.nv.shared.reserved.0,"aw",@nobits
	.weak		__nv_reservedSMEM_offset_0_alias
	.size		__nv_reservedSMEM_offset_0_alias, 0, 64
	.other		__nv_reservedSMEM_offset_0_alias,@"STO_CUDA_RESERVED_SHARED STV_DEFAULT"
__nv_reservedSMEM_offset_0_alias:
	.zero		0
	.zero		64


//--------------------- .nv.constant0._Z10randomWalkPcPi --------------------------
	.section	.nv.constant0._Z10randomWalkPcPi,"a",@progbits
	.sectionflags	@""
	.align	4
.nv.constant0._Z10randomWalkPcPi:
	.zero		912


//--------------------- SYMBOLS --------------------------

	.type		.nv.reservedSmem.offset0,@object
	.size		.nv.reservedSmem.offset0,0x4
